//
// Generated by NVIDIA NVVM Compiler
//
// Compiler Build ID: CL-36424714
// Cuda compilation tools, release 13.0, V13.0.88
// Based on NVVM 20.0.0
//

.version 9.0
.target sm_100
.address_size 64

	// .globl	_Z16sumMatrixOnGPU2DPfS_S_ii

.visible .entry _Z16sumMatrixOnGPU2DPfS_S_ii(
	.param .u64 .ptr .align 1 _Z16sumMatrixOnGPU2DPfS_S_ii_param_0,
	.param .u64 .ptr .align 1 _Z16sumMatrixOnGPU2DPfS_S_ii_param_1,
	.param .u64 .ptr .align 1 _Z16sumMatrixOnGPU2DPfS_S_ii_param_2,
	.param .u32 _Z16sumMatrixOnGPU2DPfS_S_ii_param_3,
	.param .u32 _Z16sumMatrixOnGPU2DPfS_S_ii_param_4
)
{
	.reg .pred 	%p<4>;
	.reg .b32 	%r<14>;
	.reg .b32 	%f<4>;
	.reg .b64 	%rd<11>;

	ld.param.u64 	%rd1, [_Z16sumMatrixOnGPU2DPfS_S_ii_param_0];
	ld.param.u64 	%rd2, [_Z16sumMatrixOnGPU2DPfS_S_ii_param_1];
	ld.param.u64 	%rd3, [_Z16sumMatrixOnGPU2DPfS_S_ii_param_2];
	ld.param.u32 	%r3, [_Z16sumMatrixOnGPU2DPfS_S_ii_param_3];
	ld.param.u32 	%r4, [_Z16sumMatrixOnGPU2DPfS_S_ii_param_4];
	mov.u32 	%r6, %tid.x;
	mov.u32 	%r7, %ctaid.x;
	mov.u32 	%r8, %ntid.x;
	mad.lo.s32 	%r1, %r7, %r8, %r6;
	mov.u32 	%r9, %tid.y;
	mov.u32 	%r10, %ctaid.y;
	mov.u32 	%r11, %ntid.y;
	mad.lo.s32 	%r12, %r10, %r11, %r9;
	setp.ge.u32 	%p1, %r1, %r3;
	setp.ge.u32 	%p2, %r12, %r4;
	or.pred  	%p3, %p1, %p2;
	@%p3 bra 	$L__BB0_2;
	cvta.to.global.u64 	%rd4, %rd1;
	cvta.to.global.u64 	%rd5, %rd2;
	cvta.to.global.u64 	%rd6, %rd3;
	mad.lo.s32 	%r13, %r3, %r12, %r1;
	mul.wide.u32 	%rd7, %r13, 4;
	add.s64 	%rd8, %rd4, %rd7;
	ld.global.f32 	%f1, [%rd8];
	add.s64 	%rd9, %rd5, %rd7;
	ld.global.f32 	%f2, [%rd9];
	add.f32 	%f3, %f1, %f2;
	add.s64 	%rd10, %rd6, %rd7;
	st.global.f32 	[%rd10], %f3;
$L__BB0_2:
	ret;

}
	// .globl	_Z18sumMatrixOnGPU1D2DPfS_S_ii
.visible .entry _Z18sumMatrixOnGPU1D2DPfS_S_ii(
	.param .u64 .ptr .align 1 _Z18sumMatrixOnGPU1D2DPfS_S_ii_param_0,
	.param .u64 .ptr .align 1 _Z18sumMatrixOnGPU1D2DPfS_S_ii_param_1,
	.param .u64 .ptr .align 1 _Z18sumMatrixOnGPU1D2DPfS_S_ii_param_2,
	.param .u32 _Z18sumMatrixOnGPU1D2DPfS_S_ii_param_3,
	.param .u32 _Z18sumMatrixOnGPU1D2DPfS_S_ii_param_4
)
{
	.reg .pred 	%p<4>;
	.reg .b32 	%r<6>;
	.reg .b32 	%f<4>;
	.reg .b64 	%rd<11>;

	ld.param.u64 	%rd1, [_Z18sumMatrixOnGPU1D2DPfS_S_ii_param_0];
	ld.param.u64 	%rd2, [_Z18sumMatrixOnGPU1D2DPfS_S_ii_param_1];
	ld.param.u64 	%rd3, [_Z18sumMatrixOnGPU1D2DPfS_S_ii_param_2];
	ld.param.u32 	%r3, [_Z18sumMatrixOnGPU1D2DPfS_S_ii_param_3];
	ld.param.u32 	%r4, [_Z18sumMatrixOnGPU1D2DPfS_S_ii_param_4];
	mov.u32 	%r1, %ctaid.x;
	mov.u32 	%r2, %tid.y;
	setp.ge.u32 	%p1, %r1, %r3;
	setp.ge.u32 	%p2, %r2, %r4;
	or.pred  	%p3, %p1, %p2;
	@%p3 bra 	$L__BB1_2;
	cvta.to.global.u64 	%rd4, %rd1;
	cvta.to.global.u64 	%rd5, %rd2;
	cvta.to.global.u64 	%rd6, %rd3;
	mad.lo.s32 	%r5, %r3, %r2, %r1;
	mul.wide.u32 	%rd7, %r5, 4;
	add.s64 	%rd8, %rd4, %rd7;
	ld.global.f32 	%f1, [%rd8];
	add.s64 	%rd9, %rd5, %rd7;
	ld.global.f32 	%f2, [%rd9];
	add.f32 	%f3, %f1, %f2;
	add.s64 	%rd10, %rd6, %rd7;
	st.global.f32 	[%rd10], %f3;
$L__BB1_2:
	ret;

}
	// .globl	_Z18sumMatrixOnGPU2D1DPfS_S_ii
.visible .entry _Z18sumMatrixOnGPU2D1DPfS_S_ii(
	.param .u64 .ptr .align 1 _Z18sumMatrixOnGPU2D1DPfS_S_ii_param_0,
	.param .u64 .ptr .align 1 _Z18sumMatrixOnGPU2D1DPfS_S_ii_param_1,
	.param .u64 .ptr .align 1 _Z18sumMatrixOnGPU2D1DPfS_S_ii_param_2,
	.param .u32 _Z18sumMatrixOnGPU2D1DPfS_S_ii_param_3,
	.param .u32 _Z18sumMatrixOnGPU2D1DPfS_S_ii_param_4
)
{
	.reg .pred 	%p<4>;
	.reg .b32 	%r<9>;
	.reg .b32 	%f<4>;
	.reg .b64 	%rd<11>;

	ld.param.u64 	%rd1, [_Z18sumMatrixOnGPU2D1DPfS_S_ii_param_0];
	ld.param.u64 	%rd2, [_Z18sumMatrixOnGPU2D1DPfS_S_ii_param_1];
	ld.param.u64 	%rd3, [_Z18sumMatrixOnGPU2D1DPfS_S_ii_param_2];
	ld.param.u32 	%r2, [_Z18sumMatrixOnGPU2D1DPfS_S_ii_param_3];
	ld.param.u32 	%r3, [_Z18sumMatrixOnGPU2D1DPfS_S_ii_param_4];
	mov.u32 	%r4, %tid.x;
	mov.u32 	%r5, %ctaid.x;
	mov.u32 	%r6, %ntid.x;
	mad.lo.s32 	%r7, %r5, %r6, %r4;
	mov.u32 	%r8, %ctaid.y;
	mad.lo.s32 	%r1, %r2, %r8, %r7;
	setp.ge.u32 	%p1, %r7, %r2;
	setp.ge.u32 	%p2, %r8, %r3;
	or.pred  	%p3, %p1, %p2;
	@%p3 bra 	$L__BB2_2;
	cvta.to.global.u64 	%rd4, %rd1;
	cvta.to.global.u64 	%rd5, %rd2;
	cvta.to.global.u64 	%rd6, %rd3;
	mul.wide.u32 	%rd7, %r1, 4;
	add.s64 	%rd8, %rd4, %rd7;
	ld.global.f32 	%f1, [%rd8];
	add.s64 	%rd9, %rd5, %rd7;
	ld.global.f32 	%f2, [%rd9];
	add.f32 	%f3, %f1, %f2;
	add.s64 	%rd10, %rd6, %rd7;
	st.global.f32 	[%rd10], %f3;
$L__BB2_2:
	ret;

}
	// .globl	_Z16sumMatrixOnGPU1DPfS_S_ii
.visible .entry _Z16sumMatrixOnGPU1DPfS_S_ii(
	.param .u64 .ptr .align 1 _Z16sumMatrixOnGPU1DPfS_S_ii_param_0,
	.param .u64 .ptr .align 1 _Z16sumMatrixOnGPU1DPfS_S_ii_param_1,
	.param .u64 .ptr .align 1 _Z16sumMatrixOnGPU1DPfS_S_ii_param_2,
	.param .u32 _Z16sumMatrixOnGPU1DPfS_S_ii_param_3,
	.param .u32 _Z16sumMatrixOnGPU1DPfS_S_ii_param_4
)
{
	.reg .pred 	%p<12>;
	.reg .b32 	%r<38>;
	.reg .b32 	%f<88>;
	.reg .b64 	%rd<101>;

	ld.param.u64 	%rd4, [_Z16sumMatrixOnGPU1DPfS_S_ii_param_0];
	ld.param.u64 	%rd5, [_Z16sumMatrixOnGPU1DPfS_S_ii_param_1];
	ld.param.u64 	%rd6, [_Z16sumMatrixOnGPU1DPfS_S_ii_param_2];
	ld.param.u32 	%r23, [_Z16sumMatrixOnGPU1DPfS_S_ii_param_3];
	ld.param.u32 	%r24, [_Z16sumMatrixOnGPU1DPfS_S_ii_param_4];
	cvta.to.global.u64 	%rd1, %rd6;
	cvta.to.global.u64 	%rd2, %rd5;
	cvta.to.global.u64 	%rd3, %rd4;
	mov.u32 	%r25, %tid.x;
	mov.u32 	%r26, %ctaid.x;
	mov.u32 	%r27, %ntid.x;
	mad.lo.s32 	%r1, %r26, %r27, %r25;
	setp.ge.u32 	%p1, %r1, %r23;
	setp.lt.s32 	%p2, %r24, 1;
	or.pred  	%p3, %p1, %p2;
	@%p3 bra 	$L__BB3_13;
	and.b32  	%r2, %r24, 15;
	setp.lt.u32 	%p4, %r24, 16;
	mov.b32 	%r34, 0;
	@%p4 bra 	$L__BB3_4;
	and.b32  	%r34, %r24, 2147483632;
	neg.s32 	%r32, %r34;
	shl.b32 	%r5, %r23, 4;
	mul.wide.s32 	%rd11, %r23, 4;
	mov.u32 	%r31, %r1;
$L__BB3_3:
	.pragma "nounroll";
	mul.wide.s32 	%rd7, %r31, 4;
	add.s64 	%rd8, %rd3, %rd7;
	ld.global.f32 	%f1, [%rd8];
	add.s64 	%rd9, %rd2, %rd7;
	ld.global.f32 	%f2, [%rd9];
	add.f32 	%f3, %f1, %f2;
	add.s64 	%rd10, %rd1, %rd7;
	st.global.f32 	[%rd10], %f3;
	add.s64 	%rd12, %rd8, %rd11;
	ld.global.f32 	%f4, [%rd12];
	add.s64 	%rd13, %rd9, %rd11;
	ld.global.f32 	%f5, [%rd13];
	add.f32 	%f6, %f4, %f5;
	add.s64 	%rd14, %rd10, %rd11;
	st.global.f32 	[%rd14], %f6;
	add.s64 	%rd15, %rd12, %rd11;
	ld.global.f32 	%f7, [%rd15];
	add.s64 	%rd16, %rd13, %rd11;
	ld.global.f32 	%f8, [%rd16];
	add.f32 	%f9, %f7, %f8;
	add.s64 	%rd17, %rd14, %rd11;
	st.global.f32 	[%rd17], %f9;
	add.s64 	%rd18, %rd15, %rd11;
	ld.global.f32 	%f10, [%rd18];
	add.s64 	%rd19, %rd16, %rd11;
	ld.global.f32 	%f11, [%rd19];
	add.f32 	%f12, %f10, %f11;
	add.s64 	%rd20, %rd17, %rd11;
	st.global.f32 	[%rd20], %f12;
	add.s64 	%rd21, %rd18, %rd11;
	ld.global.f32 	%f13, [%rd21];
	add.s64 	%rd22, %rd19, %rd11;
	ld.global.f32 	%f14, [%rd22];
	add.f32 	%f15, %f13, %f14;
	add.s64 	%rd23, %rd20, %rd11;
	st.global.f32 	[%rd23], %f15;
	add.s64 	%rd24, %rd21, %rd11;
	ld.global.f32 	%f16, [%rd24];
	add.s64 	%rd25, %rd22, %rd11;
	ld.global.f32 	%f17, [%rd25];
	add.f32 	%f18, %f16, %f17;
	add.s64 	%rd26, %rd23, %rd11;
	st.global.f32 	[%rd26], %f18;
	add.s64 	%rd27, %rd24, %rd11;
	ld.global.f32 	%f19, [%rd27];
	add.s64 	%rd28, %rd25, %rd11;
	ld.global.f32 	%f20, [%rd28];
	add.f32 	%f21, %f19, %f20;
	add.s64 	%rd29, %rd26, %rd11;
	st.global.f32 	[%rd29], %f21;
	add.s64 	%rd30, %rd27, %rd11;
	ld.global.f32 	%f22, [%rd30];
	add.s64 	%rd31, %rd28, %rd11;
	ld.global.f32 	%f23, [%rd31];
	add.f32 	%f24, %f22, %f23;
	add.s64 	%rd32, %rd29, %rd11;
	st.global.f32 	[%rd32], %f24;
	add.s64 	%rd33, %rd30, %rd11;
	ld.global.f32 	%f25, [%rd33];
	add.s64 	%rd34, %rd31, %rd11;
	ld.global.f32 	%f26, [%rd34];
	add.f32 	%f27, %f25, %f26;
	add.s64 	%rd35, %rd32, %rd11;
	st.global.f32 	[%rd35], %f27;
	add.s64 	%rd36, %rd33, %rd11;
	ld.global.f32 	%f28, [%rd36];
	add.s64 	%rd37, %rd34, %rd11;
	ld.global.f32 	%f29, [%rd37];
	add.f32 	%f30, %f28, %f29;
	add.s64 	%rd38, %rd35, %rd11;
	st.global.f32 	[%rd38], %f30;
	add.s64 	%rd39, %rd36, %rd11;
	ld.global.f32 	%f31, [%rd39];
	add.s64 	%rd40, %rd37, %rd11;
	ld.global.f32 	%f32, [%rd40];
	add.f32 	%f33, %f31, %f32;
	add.s64 	%rd41, %rd38, %rd11;
	st.global.f32 	[%rd41], %f33;
	add.s64 	%rd42, %rd39, %rd11;
	ld.global.f32 	%f34, [%rd42];
	add.s64 	%rd43, %rd40, %rd11;
	ld.global.f32 	%f35, [%rd43];
	add.f32 	%f36, %f34, %f35;
	add.s64 	%rd44, %rd41, %rd11;
	st.global.f32 	[%rd44], %f36;
	add.s64 	%rd45, %rd42, %rd11;
	ld.global.f32 	%f37, [%rd45];
	add.s64 	%rd46, %rd43, %rd11;
	ld.global.f32 	%f38, [%rd46];
	add.f32 	%f39, %f37, %f38;
	add.s64 	%rd47, %rd44, %rd11;
	st.global.f32 	[%rd47], %f39;
	add.s64 	%rd48, %rd45, %rd11;
	ld.global.f32 	%f40, [%rd48];
	add.s64 	%rd49, %rd46, %rd11;
	ld.global.f32 	%f41, [%rd49];
	add.f32 	%f42, %f40, %f41;
	add.s64 	%rd50, %rd47, %rd11;
	st.global.f32 	[%rd50], %f42;
	add.s64 	%rd51, %rd48, %rd11;
	ld.global.f32 	%f43, [%rd51];
	add.s64 	%rd52, %rd49, %rd11;
	ld.global.f32 	%f44, [%rd52];
	add.f32 	%f45, %f43, %f44;
	add.s64 	%rd53, %rd50, %rd11;
	st.global.f32 	[%rd53], %f45;
	add.s64 	%rd54, %rd51, %rd11;
	ld.global.f32 	%f46, [%rd54];
	add.s64 	%rd55, %rd52, %rd11;
	ld.global.f32 	%f47, [%rd55];
	add.f32 	%f48, %f46, %f47;
	add.s64 	%rd56, %rd53, %rd11;
	st.global.f32 	[%rd56], %f48;
	add.s32 	%r32, %r32, 16;
	add.s32 	%r31, %r31, %r5;
	setp.ne.s32 	%p5, %r32, 0;
	@%p5 bra 	$L__BB3_3;
$L__BB3_4:
	setp.eq.s32 	%p6, %r2, 0;
	@%p6 bra 	$L__BB3_13;
	and.b32  	%r11, %r24, 7;
	setp.lt.u32 	%p7, %r2, 8;
	@%p7 bra 	$L__BB3_7;
	mad.lo.s32 	%r29, %r34, %r23, %r1;
	mul.wide.s32 	%rd57, %r29, 4;
	add.s64 	%rd58, %rd3, %rd57;
	ld.global.f32 	%f49, [%rd58];
	add.s64 	%rd59, %rd2, %rd57;
	ld.global.f32 	%f50, [%rd59];
	add.f32 	%f51, %f49, %f50;
	add.s64 	%rd60, %rd1, %rd57;
	st.global.f32 	[%rd60], %f51;
	mul.wide.s32 	%rd61, %r23, 4;
	add.s64 	%rd62, %rd58, %rd61;
	ld.global.f32 	%f52, [%rd62];
	add.s64 	%rd63, %rd59, %rd61;
	ld.global.f32 	%f53, [%rd63];
	add.f32 	%f54, %f52, %f53;
	add.s64 	%rd64, %rd60, %rd61;
	st.global.f32 	[%rd64], %f54;
	add.s64 	%rd65, %rd62, %rd61;
	ld.global.f32 	%f55, [%rd65];
	add.s64 	%rd66, %rd63, %rd61;
	ld.global.f32 	%f56, [%rd66];
	add.f32 	%f57, %f55, %f56;
	add.s64 	%rd67, %rd64, %rd61;
	st.global.f32 	[%rd67], %f57;
	add.s64 	%rd68, %rd65, %rd61;
	ld.global.f32 	%f58, [%rd68];
	add.s64 	%rd69, %rd66, %rd61;
	ld.global.f32 	%f59, [%rd69];
	add.f32 	%f60, %f58, %f59;
	add.s64 	%rd70, %rd67, %rd61;
	st.global.f32 	[%rd70], %f60;
	add.s64 	%rd71, %rd68, %rd61;
	ld.global.f32 	%f61, [%rd71];
	add.s64 	%rd72, %rd69, %rd61;
	ld.global.f32 	%f62, [%rd72];
	add.f32 	%f63, %f61, %f62;
	add.s64 	%rd73, %rd70, %rd61;
	st.global.f32 	[%rd73], %f63;
	add.s64 	%rd74, %rd71, %rd61;
	ld.global.f32 	%f64, [%rd74];
	add.s64 	%rd75, %rd72, %rd61;
	ld.global.f32 	%f65, [%rd75];
	add.f32 	%f66, %f64, %f65;
	add.s64 	%rd76, %rd73, %rd61;
	st.global.f32 	[%rd76], %f66;
	add.s64 	%rd77, %rd74, %rd61;
	ld.global.f32 	%f67, [%rd77];
	add.s64 	%rd78, %rd75, %rd61;
	ld.global.f32 	%f68, [%rd78];
	add.f32 	%f69, %f67, %f68;
	add.s64 	%rd79, %rd76, %rd61;
	st.global.f32 	[%rd79], %f69;
	add.s64 	%rd80, %rd77, %rd61;
	ld.global.f32 	%f70, [%rd80];
	add.s64 	%rd81, %rd78, %rd61;
	ld.global.f32 	%f71, [%rd81];
	add.f32 	%f72, %f70, %f71;
	add.s64 	%rd82, %rd79, %rd61;
	st.global.f32 	[%rd82], %f72;
	add.s32 	%r34, %r34, 8;
$L__BB3_7:
	setp.eq.s32 	%p8, %r11, 0;
	@%p8 bra 	$L__BB3_13;
	and.b32  	%r14, %r24, 3;
	setp.lt.u32 	%p9, %r11, 4;
	@%p9 bra 	$L__BB3_10;
	mad.lo.s32 	%r30, %r34, %r23, %r1;
	mul.wide.s32 	%rd83, %r30, 4;
	add.s64 	%rd84, %rd3, %rd83;
	ld.global.f32 	%f73, [%rd84];
	add.s64 	%rd85, %rd2, %rd83;
	ld.global.f32 	%f74, [%rd85];
	add.f32 	%f75, %f73, %f74;
	add.s64 	%rd86, %rd1, %rd83;
	st.global.f32 	[%rd86], %f75;
	mul.wide.s32 	%rd87, %r23, 4;
	add.s64 	%rd88, %rd84, %rd87;
	ld.global.f32 	%f76, [%rd88];
	add.s64 	%rd89, %rd85, %rd87;
	ld.global.f32 	%f77, [%rd89];
	add.f32 	%f78, %f76, %f77;
	add.s64 	%rd90, %rd86, %rd87;
	st.global.f32 	[%rd90], %f78;
	add.s64 	%rd91, %rd88, %rd87;
	ld.global.f32 	%f79, [%rd91];
	add.s64 	%rd92, %rd89, %rd87;
	ld.global.f32 	%f80, [%rd92];
	add.f32 	%f81, %f79, %f80;
	add.s64 	%rd93, %rd90, %rd87;
	st.global.f32 	[%rd93], %f81;
	add.s64 	%rd94, %rd91, %rd87;
	ld.global.f32 	%f82, [%rd94];
	add.s64 	%rd95, %rd92, %rd87;
	ld.global.f32 	%f83, [%rd95];
	add.f32 	%f84, %f82, %f83;
	add.s64 	%rd96, %rd93, %rd87;
	st.global.f32 	[%rd96], %f84;
	add.s32 	%r34, %r34, 4;
$L__BB3_10:
	setp.eq.s32 	%p10, %r14, 0;
	@%p10 bra 	$L__BB3_13;
	mad.lo.s32 	%r37, %r34, %r23, %r1;
	neg.s32 	%r36, %r14;
$L__BB3_12:
	.pragma "nounroll";
	mul.wide.s32 	%rd97, %r37, 4;
	add.s64 	%rd98, %rd3, %rd97;
	ld.global.f32 	%f85, [%rd98];
	add.s64 	%rd99, %rd2, %rd97;
	ld.global.f32 	%f86, [%rd99];
	add.f32 	%f87, %f85, %f86;
	add.s64 	%rd100, %rd1, %rd97;
	st.global.f32 	[%rd100], %f87;
	add.s32 	%r37, %r37, %r23;
	add.s32 	%r36, %r36, 1;
	setp.ne.s32 	%p11, %r36, 0;
	@%p11 bra 	$L__BB3_12;
$L__BB3_13:
	ret;

}


// ===== COMPILED SASS (sm_100) =====

	.target	sm_100

	.elftype	@"ET_EXEC"


//--------------------- .note.nv.tkinfo           --------------------------
	.section	.note.nv.tkinfo,"",@"SHT_NOTE"
	.sectionflags	@"SHF_NOTE_NV_TKINFO"
	.tkinfo
        /*0018*/ 	.word	0x00000002
        /*0030*/ 	.string	""
        /*0030*/ 	.string	"ptxas"
        /*0030*/ 	.string	"Cuda compilation tools, release 13.0, V13.0.88"
        /*0030*/ 	.string	"Build cuda_13.0.r13.0/compiler.36424714_0"
        /*0030*/ 	.string	"-arch sm_100 -m 64 "



//--------------------- .note.nv.cuinfo           --------------------------
	.section	.note.nv.cuinfo,"",@"SHT_NOTE"
	.sectionflags	@"SHF_NOTE_NV_CUINFO"
        /*0018*/ 	.short	0x0002
        /*001a*/ 	.short	0x0064
        /*001c*/ 	.short	0x0082
	.zero		2


//--------------------- .nv.info                  --------------------------
	.section	.nv.info,"",@"SHT_CUDA_INFO"
	.align	4


	//----- nvinfo : EIATTR_REGCOUNT
	.align		4
        /*0000*/ 	.byte	0x04, 0x2f
        /*0002*/ 	.short	(.L_1 - .L_0)
	.align		4
.L_0:
        /*0004*/ 	.word	index@(_Z16sumMatrixOnGPU2DPfS_S_ii)
        /*0008*/ 	.word	0x0000000c


	//----- nvinfo : EIATTR_FRAME_SIZE
	.align		4
.L_1:
        /*000c*/ 	.byte	0x04, 0x11
        /*000e*/ 	.short	(.L_3 - .L_2)
	.align		4
.L_2:
        /*0010*/ 	.word	index@(_Z16sumMatrixOnGPU2DPfS_S_ii)
        /*0014*/ 	.word	0x00000000


	//----- nvinfo : EIATTR_REGCOUNT
	.align		4
.L_3:
        /*0018*/ 	.byte	0x04, 0x2f
        /*001a*/ 	.short	(.L_5 - .L_4)
	.align		4
.L_4:
        /*001c*/ 	.word	index@(_Z18sumMatrixOnGPU1D2DPfS_S_ii)
        /*0020*/ 	.word	0x0000000c


	//----- nvinfo : EIATTR_FRAME_SIZE
	.align		4
.L_5:
        /*0024*/ 	.byte	0x04, 0x11
        /*0026*/ 	.short	(.L_7 - .L_6)
	.align		4
.L_6:
        /*0028*/ 	.word	index@(_Z18sumMatrixOnGPU1D2DPfS_S_ii)
        /*002c*/ 	.word	0x00000000


	//----- nvinfo : EIATTR_REGCOUNT
	.align		4
.L_7:
        /*0030*/ 	.byte	0x04, 0x2f
        /*0032*/ 	.short	(.L_9 - .L_8)
	.align		4
.L_8:
        /*0034*/ 	.word	index@(_Z18sumMatrixOnGPU2D1DPfS_S_ii)
        /*0038*/ 	.word	0x0000000c


	//----- nvinfo : EIATTR_FRAME_SIZE
	.align		4
.L_9:
        /*003c*/ 	.byte	0x04, 0x11
        /*003e*/ 	.short	(.L_11 - .L_10)
	.align		4
.L_10:
        /*0040*/ 	.word	index@(_Z18sumMatrixOnGPU2D1DPfS_S_ii)
        /*0044*/ 	.word	0x00000000


	//----- nvinfo : EIATTR_REGCOUNT
	.align		4
.L_11:
        /*0048*/ 	.byte	0x04, 0x2f
        /*004a*/ 	.short	(.L_13 - .L_12)
	.align		4
.L_12:
        /*004c*/ 	.word	index@(_Z16sumMatrixOnGPU1DPfS_S_ii)
        /*0050*/ 	.word	0x0000001e


	//----- nvinfo : EIATTR_FRAME_SIZE
	.align		4
.L_13:
        /*0054*/ 	.byte	0x04, 0x11
        /*0056*/ 	.short	(.L_15 - .L_14)
	.align		4
.L_14:
        /*0058*/ 	.word	index@(_Z16sumMatrixOnGPU1DPfS_S_ii)
        /*005c*/ 	.word	0x00000000


	//----- nvinfo : EIATTR_MIN_STACK_SIZE
	.align		4
.L_15:
        /*0060*/ 	.byte	0x04, 0x12
        /*0062*/ 	.short	(.L_17 - .L_16)
	.align		4
.L_16:
        /*0064*/ 	.word	index@(_Z16sumMatrixOnGPU1DPfS_S_ii)
        /*0068*/ 	.word	0x00000000


	//----- nvinfo : EIATTR_MIN_STACK_SIZE
	.align		4
.L_17:
        /*006c*/ 	.byte	0x04, 0x12
        /*006e*/ 	.short	(.L_19 - .L_18)
	.align		4
.L_18:
        /*0070*/ 	.word	index@(_Z18sumMatrixOnGPU2D1DPfS_S_ii)
        /*0074*/ 	.word	0x00000000


	//----- nvinfo : EIATTR_MIN_STACK_SIZE
	.align		4
.L_19:
        /*0078*/ 	.byte	0x04, 0x12
        /*007a*/ 	.short	(.L_21 - .L_20)
	.align		4
.L_20:
        /*007c*/ 	.word	index@(_Z18sumMatrixOnGPU1D2DPfS_S_ii)
        /*0080*/ 	.word	0x00000000


	//----- nvinfo : EIATTR_MIN_STACK_SIZE
	.align		4
.L_21:
        /*0084*/ 	.byte	0x04, 0x12
        /*0086*/ 	.short	(.L_23 - .L_22)
	.align		4
.L_22:
        /*0088*/ 	.word	index@(_Z16sumMatrixOnGPU2DPfS_S_ii)
        /*008c*/ 	.word	0x00000000
.L_23:


//--------------------- .nv.compat                --------------------------
	.section	.nv.compat,"",@"SHT_CUDA_COMPAT_INFO"
	.align	4
        /*0000*/ 	.byte	0x02, 0x09, 0x00, 0x00, 0x02, 0x02, 0x01, 0x00, 0x02, 0x05, 0x05, 0x00, 0x03, 0x07, 0x01, 0x01
        /*0010*/ 	.byte	0x02, 0x03, 0x00, 0x00, 0x02, 0x06, 0x01, 0x00, 0x04, 0x0b, 0x08, 0x00, 0x09, 0x00, 0x00, 0x00
        /*0020*/ 	.byte	0x00, 0x00, 0x00, 0x00


//--------------------- .nv.info._Z16sumMatrixOnGPU1DPfS_S_ii --------------------------
	.section	.nv.info._Z16sumMatrixOnGPU1DPfS_S_ii,"",@"SHT_CUDA_INFO"
	.sectionflags	@""
	.align	4


	//----- nvinfo : EIATTR_CUDA_API_VERSION
	.align		4
        /*0000*/ 	.byte	0x04, 0x37
        /*0002*/ 	.short	(.L_25 - .L_24)
.L_24:
        /*0004*/ 	.word	0x00000082


	//----- nvinfo : EIATTR_KPARAM_INFO
	.align		4
.L_25:
        /*0008*/ 	.byte	0x04, 0x17
        /*000a*/ 	.short	(.L_27 - .L_26)
.L_26:
        /*000c*/ 	.word	0x00000000
        /*0010*/ 	.short	0x0004
        /*0012*/ 	.short	0x001c
        /*0014*/ 	.byte	0x00, 0xf0, 0x11, 0x00


	//----- nvinfo : EIATTR_KPARAM_INFO
	.align		4
.L_27:
        /*0018*/ 	.byte	0x04, 0x17
        /*001a*/ 	.short	(.L_29 - .L_28)
.L_28:
        /*001c*/ 	.word	0x00000000
        /*0020*/ 	.short	0x0003
        /*0022*/ 	.short	0x0018
        /*0024*/ 	.byte	0x00, 0xf0, 0x11, 0x00


	//----- nvinfo : EIATTR_KPARAM_INFO
	.align		4
.L_29:
        /*0028*/ 	.byte	0x04, 0x17
        /*002a*/ 	.short	(.L_31 - .L_30)
.L_30:
        /*002c*/ 	.word	0x00000000
        /*0030*/ 	.short	0x0002
        /*0032*/ 	.short	0x0010
        /*0034*/ 	.byte	0x00, 0xf5, 0x21, 0x00


	//----- nvinfo : EIATTR_KPARAM_INFO
	.align		4
.L_31:
        /*0038*/ 	.byte	0x04, 0x17
        /*003a*/ 	.short	(.L_33 - .L_32)
.L_32:
        /*003c*/ 	.word	0x00000000
        /*0040*/ 	.short	0x0001
        /*0042*/ 	.short	0x0008
        /*0044*/ 	.byte	0x00, 0xf5, 0x21, 0x00


	//----- nvinfo : EIATTR_KPARAM_INFO
	.align		4
.L_33:
        /*0048*/ 	.byte	0x04, 0x17
        /*004a*/ 	.short	(.L_35 - .L_34)
.L_34:
        /*004c*/ 	.word	0x00000000
        /*0050*/ 	.short	0x0000
        /*0052*/ 	.short	0x0000
        /*0054*/ 	.byte	0x00, 0xf5, 0x21, 0x00


	//----- nvinfo : EIATTR_SPARSE_MMA_MASK
	.align		4
.L_35:
        /*0058*/ 	.byte	0x03, 0x50
        /*005a*/ 	.short	0x0000


	//----- nvinfo : EIATTR_MAXREG_COUNT
	.align		4
        /*005c*/ 	.byte	0x03, 0x1b
        /*005e*/ 	.short	0x00ff


	//----- nvinfo : EIATTR_MERCURY_ISA_VERSION
	.align		4
        /*0060*/ 	.byte	0x03, 0x5f
        /*0062*/ 	.short	0x0101


	//----- nvinfo : EIATTR_VRC_CTA_INIT_COUNT
	.align		4
        /*0064*/ 	.byte	0x02, 0x4a
	.zero		1
	.zero		1


	//----- nvinfo : EIATTR_EXIT_INSTR_OFFSETS
	.align		4
        /*0068*/ 	.byte	0x04, 0x1c
        /*006a*/ 	.short	(.L_37 - .L_36)


	//   ....[0]....
.L_36:
        /*006c*/ 	.word	0x00000080


	//   ....[1]....
        /*0070*/ 	.word	0x00000890


	//   ....[2]....
        /*0074*/ 	.word	0x00000cb0


	//   ....[3]....
        /*0078*/ 	.word	0x00000f10


	//   ....[4]....
        /*007c*/ 	.word	0x00001020


	//----- nvinfo : EIATTR_CBANK_PARAM_SIZE
	.align		4
.L_37:
        /*0080*/ 	.byte	0x03, 0x19
        /*0082*/ 	.short	0x0020


	//----- nvinfo : EIATTR_PARAM_CBANK
	.align		4
        /*0084*/ 	.byte	0x04, 0x0a
        /*0086*/ 	.short	(.L_39 - .L_38)
	.align		4
.L_38:
        /*0088*/ 	.word	index@(.nv.constant0._Z16sumMatrixOnGPU1DPfS_S_ii)
        /*008c*/ 	.short	0x0380
        /*008e*/ 	.short	0x0020


	//----- nvinfo : EIATTR_SW_WAR
	.align		4
.L_39:
        /*0090*/ 	.byte	0x04, 0x36
        /*0092*/ 	.short	(.L_41 - .L_40)
.L_40:
        /*0094*/ 	.word	0x00000008
.L_41:


//--------------------- .nv.info._Z18sumMatrixOnGPU2D1DPfS_S_ii --------------------------
	.section	.nv.info._Z18sumMatrixOnGPU2D1DPfS_S_ii,"",@"SHT_CUDA_INFO"
	.sectionflags	@""
	.align	4


	//----- nvinfo : EIATTR_CUDA_API_VERSION
	.align		4
        /*0000*/ 	.byte	0x04, 0x37
        /*0002*/ 	.short	(.L_43 - .L_42)
.L_42:
        /*0004*/ 	.word	0x00000082


	//----- nvinfo : EIATTR_KPARAM_INFO
	.align		4
.L_43:
        /*0008*/ 	.byte	0x04, 0x17
        /*000a*/ 	.short	(.L_45 - .L_44)
.L_44:
        /*000c*/ 	.word	0x00000000
        /*0010*/ 	.short	0x0004
        /*0012*/ 	.short	0x001c
        /*0014*/ 	.byte	0x00, 0xf0, 0x11, 0x00


	//----- nvinfo : EIATTR_KPARAM_INFO
	.align		4
.L_45:
        /*0018*/ 	.byte	0x04, 0x17
        /*001a*/ 	.short	(.L_47 - .L_46)
.L_46:
        /*001c*/ 	.word	0x00000000
        /*0020*/ 	.short	0x0003
        /*0022*/ 	.short	0x0018
        /*0024*/ 	.byte	0x00, 0xf0, 0x11, 0x00


	//----- nvinfo : EIATTR_KPARAM_INFO
	.align		4
.L_47:
        /*0028*/ 	.byte	0x04, 0x17
        /*002a*/ 	.short	(.L_49 - .L_48)
.L_48:
        /*002c*/ 	.word	0x00000000
        /*0030*/ 	.short	0x0002
        /*0032*/ 	.short	0x0010
        /*0034*/ 	.byte	0x00, 0xf5, 0x21, 0x00


	//----- nvinfo : EIATTR_KPARAM_INFO
	.align		4
.L_49:
        /*0038*/ 	.byte	0x04, 0x17
        /*003a*/ 	.short	(.L_51 - .L_50)
.L_50:
        /*003c*/ 	.word	0x00000000
        /*0040*/ 	.short	0x0001
        /*0042*/ 	.short	0x0008
        /*0044*/ 	.byte	0x00, 0xf5, 0x21, 0x00


	//----- nvinfo : EIATTR_KPARAM_INFO
	.align		4
.L_51:
        /*0048*/ 	.byte	0x04, 0x17
        /*004a*/ 	.short	(.L_53 - .L_52)
.L_52:
        /*004c*/ 	.word	0x00000000
        /*0050*/ 	.short	0x0000
        /*0052*/ 	.short	0x0000
        /*0054*/ 	.byte	0x00, 0xf5, 0x21, 0x00


	//----- nvinfo : EIATTR_SPARSE_MMA_MASK
	.align		4
.L_53:
        /*0058*/ 	.byte	0x03, 0x50
        /*005a*/ 	.short	0x0000


	//----- nvinfo : EIATTR_MAXREG_COUNT
	.align		4
        /*005c*/ 	.byte	0x03, 0x1b
        /*005e*/ 	.short	0x00ff


	//----- nvinfo : EIATTR_MERCURY_ISA_VERSION
	.align		4
        /*0060*/ 	.byte	0x03, 0x5f
        /*0062*/ 	.short	0x0101


	//----- nvinfo : EIATTR_VRC_CTA_INIT_COUNT
	.align		4
        /*0064*/ 	.byte	0x02, 0x4a
	.zero		1
	.zero		1


	//----- nvinfo : EIATTR_EXIT_INSTR_OFFSETS
	.align		4
        /*0068*/ 	.byte	0x04, 0x1c
        /*006a*/ 	.short	(.L_55 - .L_54)


	//   ....[0]....
.L_54:
        /*006c*/ 	.word	0x000000a0


	//   ....[1]....
        /*0070*/ 	.word	0x00000160


	//----- nvinfo : EIATTR_CBANK_PARAM_SIZE
	.align		4
.L_55:
        /*0074*/ 	.byte	0x03, 0x19
        /*0076*/ 	.short	0x0020


	//----- nvinfo : EIATTR_PARAM_CBANK
	.align		4
        /*0078*/ 	.byte	0x04, 0x0a
        /*007a*/ 	.short	(.L_57 - .L_56)
	.align		4
.L_56:
        /*007c*/ 	.word	index@(.nv.constant0._Z18sumMatrixOnGPU2D1DPfS_S_ii)
        /*0080*/ 	.short	0x0380
        /*0082*/ 	.short	0x0020


	//----- nvinfo : EIATTR_SW_WAR
	.align		4
.L_57:
        /*0084*/ 	.byte	0x04, 0x36
        /*0086*/ 	.short	(.L_59 - .L_58)
.L_58:
        /*0088*/ 	.word	0x00000008
.L_59:


//--------------------- .nv.info._Z18sumMatrixOnGPU1D2DPfS_S_ii --------------------------
	.section	.nv.info._Z18sumMatrixOnGPU1D2DPfS_S_ii,"",@"SHT_CUDA_INFO"
	.sectionflags	@""
	.align	4


	//----- nvinfo : EIATTR_CUDA_API_VERSION
	.align		4
        /*0000*/ 	.byte	0x04, 0x37
        /*0002*/ 	.short	(.L_61 - .L_60)
.L_60:
        /*0004*/ 	.word	0x00000082


	//----- nvinfo : EIATTR_KPARAM_INFO
	.align		4
.L_61:
        /*0008*/ 	.byte	0x04, 0x17
        /*000a*/ 	.short	(.L_63 - .L_62)
.L_62:
        /*000c*/ 	.word	0x00000000
        /*0010*/ 	.short	0x0004
        /*0012*/ 	.short	0x001c
        /*0014*/ 	.byte	0x00, 0xf0, 0x11, 0x00


	//----- nvinfo : EIATTR_KPARAM_INFO
	.align		4
.L_63:
        /*0018*/ 	.byte	0x04, 0x17
        /*001a*/ 	.short	(.L_65 - .L_64)
.L_64:
        /*001c*/ 	.word	0x00000000
        /*0020*/ 	.short	0x0003
        /*0022*/ 	.short	0x0018
        /*0024*/ 	.byte	0x00, 0xf0, 0x11, 0x00


	//----- nvinfo : EIATTR_KPARAM_INFO
	.align		4
.L_65:
        /*0028*/ 	.byte	0x04, 0x17
        /*002a*/ 	.short	(.L_67 - .L_66)
.L_66:
        /*002c*/ 	.word	0x00000000
        /*0030*/ 	.short	0x0002
        /*0032*/ 	.short	0x0010
        /*0034*/ 	.byte	0x00, 0xf5, 0x21, 0x00


	//----- nvinfo : EIATTR_KPARAM_INFO
	.align		4
.L_67:
        /*0038*/ 	.byte	0x04, 0x17
        /*003a*/ 	.short	(.L_69 - .L_68)
.L_68:
        /*003c*/ 	.word	0x00000000
        /*0040*/ 	.short	0x0001
        /*0042*/ 	.short	0x0008
        /*0044*/ 	.byte	0x00, 0xf5, 0x21, 0x00


	//----- nvinfo : EIATTR_KPARAM_INFO
	.align		4
.L_69:
        /*0048*/ 	.byte	0x04, 0x17
        /*004a*/ 	.short	(.L_71 - .L_70)
.L_70:
        /*004c*/ 	.word	0x00000000
        /*0050*/ 	.short	0x0000
        /*0052*/ 	.short	0x0000
        /*0054*/ 	.byte	0x00, 0xf5, 0x21, 0x00


	//----- nvinfo : EIATTR_SPARSE_MMA_MASK
	.align		4
.L_71:
        /*0058*/ 	.byte	0x03, 0x50
        /*005a*/ 	.short	0x0000


	//----- nvinfo : EIATTR_MAXREG_COUNT
	.align		4
        /*005c*/ 	.byte	0x03, 0x1b
        /*005e*/ 	.short	0x00ff


	//----- nvinfo : EIATTR_MERCURY_ISA_VERSION
	.align		4
        /*0060*/ 	.byte	0x03, 0x5f
        /*0062*/ 	.short	0x0101


	//----- nvinfo : EIATTR_VRC_CTA_INIT_COUNT
	.align		4
        /*0064*/ 	.byte	0x02, 0x4a
	.zero		1
	.zero		1


	//----- nvinfo : EIATTR_EXIT_INSTR_OFFSETS
	.align		4
        /*0068*/ 	.byte	0x04, 0x1c
        /*006a*/ 	.short	(.L_73 - .L_72)


	//   ....[0]....
.L_72:
        /*006c*/ 	.word	0x00000060


	//   ....[1]....
        /*0070*/ 	.word	0x00000130


	//----- nvinfo : EIATTR_CBANK_PARAM_SIZE
	.align		4
.L_73:
        /*0074*/ 	.byte	0x03, 0x19
        /*0076*/ 	.short	0x0020


	//----- nvinfo : EIATTR_PARAM_CBANK
	.align		4
        /*0078*/ 	.byte	0x04, 0x0a
        /*007a*/ 	.short	(.L_75 - .L_74)
	.align		4
.L_74:
        /*007c*/ 	.word	index@(.nv.constant0._Z18sumMatrixOnGPU1D2DPfS_S_ii)
        /*0080*/ 	.short	0x0380
        /*0082*/ 	.short	0x0020


	//----- nvinfo : EIATTR_SW_WAR
	.align		4
.L_75:
        /*0084*/ 	.byte	0x04, 0x36
        /*0086*/ 	.short	(.L_77 - .L_76)
.L_76:
        /*0088*/ 	.word	0x00000008
.L_77:


//--------------------- .nv.info._Z16sumMatrixOnGPU2DPfS_S_ii --------------------------
	.section	.nv.info._Z16sumMatrixOnGPU2DPfS_S_ii,"",@"SHT_CUDA_INFO"
	.sectionflags	@""
	.align	4


	//----- nvinfo : EIATTR_CUDA_API_VERSION
	.align		4
        /*0000*/ 	.byte	0x04, 0x37
        /*0002*/ 	.short	(.L_79 - .L_78)
.L_78:
        /*0004*/ 	.word	0x00000082


	//----- nvinfo : EIATTR_KPARAM_INFO
	.align		4
.L_79:
        /*0008*/ 	.byte	0x04, 0x17
        /*000a*/ 	.short	(.L_81 - .L_80)
.L_80:
        /*000c*/ 	.word	0x00000000
        /*0010*/ 	.short	0x0004
        /*0012*/ 	.short	0x001c
        /*0014*/ 	.byte	0x00, 0xf0, 0x11, 0x00


	//----- nvinfo : EIATTR_KPARAM_INFO
	.align		4
.L_81:
        /*0018*/ 	.byte	0x04, 0x17
        /*001a*/ 	.short	(.L_83 - .L_82)
.L_82:
        /*001c*/ 	.word	0x00000000
        /*0020*/ 	.short	0x0003
        /*0022*/ 	.short	0x0018
        /*0024*/ 	.byte	0x00, 0xf0, 0x11, 0x00


	//----- nvinfo : EIATTR_KPARAM_INFO
	.align		4
.L_83:
        /*0028*/ 	.byte	0x04, 0x17
        /*002a*/ 	.short	(.L_85 - .L_84)
.L_84:
        /*002c*/ 	.word	0x00000000
        /*0030*/ 	.short	0x0002
        /*0032*/ 	.short	0x0010
        /*0034*/ 	.byte	0x00, 0xf5, 0x21, 0x00


	//----- nvinfo : EIATTR_KPARAM_INFO
	.align		4
.L_85:
        /*0038*/ 	.byte	0x04, 0x17
        /*003a*/ 	.short	(.L_87 - .L_86)
.L_86:
        /*003c*/ 	.word	0x00000000
        /*0040*/ 	.short	0x0001
        /*0042*/ 	.short	0x0008
        /*0044*/ 	.byte	0x00, 0xf5, 0x21, 0x00


	//----- nvinfo : EIATTR_KPARAM_INFO
	.align		4
.L_87:
        /*0048*/ 	.byte	0x04, 0x17
        /*004a*/ 	.short	(.L_89 - .L_88)
.L_88:
        /*004c*/ 	.word	0x00000000
        /*0050*/ 	.short	0x0000
        /*0052*/ 	.short	0x0000
        /*0054*/ 	.byte	0x00, 0xf5, 0x21, 0x00


	//----- nvinfo : EIATTR_SPARSE_MMA_MASK
	.align		4
.L_89:
        /*0058*/ 	.byte	0x03, 0x50
        /*005a*/ 	.short	0x0000


	//----- nvinfo : EIATTR_MAXREG_COUNT
	.align		4
        /*005c*/ 	.byte	0x03, 0x1b
        /*005e*/ 	.short	0x00ff


	//----- nvinfo : EIATTR_MERCURY_ISA_VERSION
	.align		4
        /*0060*/ 	.byte	0x03, 0x5f
        /*0062*/ 	.short	0x0101


	//----- nvinfo : EIATTR_VRC_CTA_INIT_COUNT
	.align		4
        /*0064*/ 	.byte	0x02, 0x4a
	.zero		1
	.zero		1


	//----- nvinfo : EIATTR_EXIT_INSTR_OFFSETS
	.align		4
        /*0068*/ 	.byte	0x04, 0x1c
        /*006a*/ 	.short	(.L_91 - .L_90)


	//   ....[0]....
.L_90:
        /*006c*/ 	.word	0x000000c0


	//   ....[1]....
        /*0070*/ 	.word	0x00000190


	//----- nvinfo : EIATTR_CBANK_PARAM_SIZE
	.align		4
.L_91:
        /*0074*/ 	.byte	0x03, 0x19
        /*0076*/ 	.short	0x0020


	//----- nvinfo : EIATTR_PARAM_CBANK
	.align		4
        /*0078*/ 	.byte	0x04, 0x0a
        /*007a*/ 	.short	(.L_93 - .L_92)
	.align		4
.L_92:
        /*007c*/ 	.word	index@(.nv.constant0._Z16sumMatrixOnGPU2DPfS_S_ii)
        /*0080*/ 	.short	0x0380
        /*0082*/ 	.short	0x0020


	//----- nvinfo : EIATTR_SW_WAR
	.align		4
.L_93:
        /*0084*/ 	.byte	0x04, 0x36
        /*0086*/ 	.short	(.L_95 - .L_94)
.L_94:
        /*0088*/ 	.word	0x00000008
.L_95:


//--------------------- .nv.callgraph             --------------------------
	.section	.nv.callgraph,"",@"SHT_CUDA_CALLGRAPH"
	.align	4
	.sectionentsize	8
	.align		4
        /*0000*/ 	.word	0x00000000
	.align		4
        /*0004*/ 	.word	0xffffffff
	.align		4
        /*0008*/ 	.word	0x00000000
	.align		4
        /*000c*/ 	.word	0xfffffffe
	.align		4
        /*0010*/ 	.word	0x00000000
	.align		4
        /*0014*/ 	.word	0xfffffffd
	.align		4
        /*0018*/ 	.word	0x00000000
	.align		4
        /*001c*/ 	.word	0xfffffffc


//--------------------- .text._Z16sumMatrixOnGPU1DPfS_S_ii --------------------------
	.section	.text._Z16sumMatrixOnGPU1DPfS_S_ii,"ax",@progbits
	.align	128
        .global         _Z16sumMatrixOnGPU1DPfS_S_ii
        .type           _Z16sumMatrixOnGPU1DPfS_S_ii,@function
        .size           _Z16sumMatrixOnGPU1DPfS_S_ii,(.L_x_9 - _Z16sumMatrixOnGPU1DPfS_S_ii)
        .other          _Z16sumMatrixOnGPU1DPfS_S_ii,@"STO_CUDA_ENTRY STV_DEFAULT"
_Z16sumMatrixOnGPU1DPfS_S_ii:
.text._Z16sumMatrixOnGPU1DPfS_S_ii:
[----:B------:R-:W-:Y:S01]  /*0000*/  LDC R1, c[0x0][0x37c] ;  /* 0x0000df00ff017b82 */ /* 0x000fe20000000800 */
[----:B------:R-:W0:Y:S07]  /*0010*/  S2R R5, SR_TID.X ;  /* 0x0000000000057919 */ /* 0x000e2e0000002100 */
[----:B------:R-:W0:Y:S08]  /*0020*/  S2UR UR4, SR_CTAID.X ;  /* 0x00000000000479c3 */ /* 0x000e300000002500 */
[----:B------:R-:W0:Y:S08]  /*0030*/  LDC R0, c[0x0][0x360] ;  /* 0x0000d800ff007b82 */ /* 0x000e300000000800 */
[----:B------:R-:W1:Y:S01]  /*0040*/  LDC.64 R2, c[0x0][0x398] ;  /* 0x0000e600ff027b82 */ /* 0x000e620000000a00 */
[----:B0-----:R-:W-:Y:S01]  /*0050*/  IMAD R5, R0, UR4, R5 ;  /* 0x0000000400057c24 */ /* 0x001fe2000f8e0205 */
[----:B-1----:R-:W-:-:S04]  /*0060*/  ISETP.GE.AND P0, PT, R3, 0x1, PT ;  /* 0x000000010300780c */ /* 0x002fc80003f06270 */
[----:B------:R-:W-:-:S13]  /*0070*/  ISETP.GE.U32.OR P0, PT, R5, R2, !P0 ;  /* 0x000000020500720c */ /* 0x000fda0004706470 */
[----:B------:R-:W-:Y:S05]  /*0080*/  @P0 EXIT ;  /* 0x000000000000094d */ /* 0x000fea0003800000 */
[C---:B------:R-:W-:Y:S01]  /*0090*/  ISETP.GE.U32.AND P1, PT, R3.reuse, 0x10, PT ;  /* 0x000000100300780c */ /* 0x040fe20003f26070 */
[----:B------:R-:W0:Y:S01]  /*00a0*/  LDCU.64 UR4, c[0x0][0x358] ;  /* 0x00006b00ff0477ac */ /* 0x000e220008000a00 */
[----:B------:R-:W-:Y:S01]  /*00b0*/  LOP3.LUT R6, R3, 0xf, RZ, 0xc0, !PT ;  /* 0x0000000f03067812 */ /* 0x000fe200078ec0ff */
[----:B------:R-:W-:-:S03]  /*00c0*/  HFMA2 R0, -RZ, RZ, 0, 0 ;  /* 0x00000000ff007431 */ /* 0x000fc600000001ff */
[----:B------:R-:W-:-:S07]  /*00d0*/  ISETP.NE.AND P0, PT, R6, RZ, PT ;  /* 0x000000ff0600720c */ /* 0x000fce0003f05270 */
[----:B------:R-:W-:Y:S06]  /*00e0*/  @!P1 BRA `(.L_x_0) ;  /* 0x0000000400e89947 */ /* 0x000fec0003800000 */
[----:B------:R-:W-:Y:S02]  /*00f0*/  LOP3.LUT R0, R3, 0x7ffffff0, RZ, 0xc0, !PT ;  /* 0x7ffffff003007812 */ /* 0x000fe400078ec0ff */
[----:B------:R-:W-:Y:S02]  /*0100*/  MOV R7, R5 ;  /* 0x0000000500077202 */ /* 0x000fe40000000f00 */
[----:B------:R-:W-:-:S07]  /*0110*/  IADD3 R4, PT, PT, -R0, RZ, RZ ;  /* 0x000000ff00047210 */ /* 0x000fce0007ffe1ff */
.L_x_1:
[----:B---3--:R-:W1:Y:S08]  /*0120*/  LDC.64 R16, c[0x0][0x380] ;  /* 0x0000e000ff107b82 */ /* 0x008e700000000a00 */
[----:B------:R-:W2:Y:S08]  /*0130*/  LDC.64 R18, c[0x0][0x388] ;  /* 0x0000e200ff127b82 */ /* 0x000eb00000000a00 */
[----:B------:R-:W3:Y:S01]  /*0140*/  LDC.64 R8, c[0x0][0x390] ;  /* 0x0000e400ff087b82 */ /* 0x000ee20000000a00 */
[----:B-1----:R-:W-:-:S05]  /*0150*/  IMAD.WIDE R16, R7, 0x4, R16 ;  /* 0x0000000407107825 */ /* 0x002fca00078e0210 */
[----:B0-----:R-:W4:Y:S01]  /*0160*/  LDG.E R10, desc[UR4][R16.64] ;  /* 0x00000004100a7981 */ /* 0x001f22000c1e1900 */
[----:B--2---:R-:W-:-:S05]  /*0170*/  IMAD.WIDE R18, R7, 0x4, R18 ;  /* 0x0000000407127825 */ /* 0x004fca00078e0212 */
[----:B------:R-:W4:Y:S01]  /*0180*/  LDG.E R11, desc[UR4][R18.64] ;  /* 0x00000004120b7981 */ /* 0x000f22000c1e1900 */
[----:B------:R-:W-:-:S04]  /*0190*/  IMAD.WIDE R12, R2, 0x4, R16 ;  /* 0x00000004020c7825 */ /* 0x000fc800078e0210 */
[----:B---3--:R-:W-:-:S04]  /*01a0*/  IMAD.WIDE R8, R7, 0x4, R8 ;  /* 0x0000000407087825 */ /* 0x008fc800078e0208 */
[----:B----4-:R-:W-:Y:S01]  /*01b0*/  FADD R23, R10, R11 ;  /* 0x0000000b0a177221 */ /* 0x010fe20000000000 */
[----:B------:R-:W-:-:S04]  /*01c0*/  IMAD.WIDE R10, R2, 0x4, R18 ;  /* 0x00000004020a7825 */ /* 0x000fc800078e0212 */
[----:B------:R0:W-:Y:S04]  /*01d0*/  STG.E desc[UR4][R8.64], R23 ;  /* 0x0000001708007986 */ /* 0x0001e8000c101904 */
[----:B------:R-:W2:Y:S04]  /*01e0*/  LDG.E R20, desc[UR4][R12.64] ;  /* 0x000000040c147981 */ /* 0x000ea8000c1e1900 */
[----:B------:R-:W2:Y:S01]  /*01f0*/  LDG.E R21, desc[UR4][R10.64] ;  /* 0x000000040a157981 */ /* 0x000ea2000c1e1900 */
[----:B------:R-:W-:-:S04]  /*0200*/  IMAD.WIDE R14, R2, 0x4, R8 ;  /* 0x00000004020e7825 */ /* 0x000fc800078e0208 */
[----:B------:R-:W-:-:S04]  /*0210*/  IMAD.WIDE R18, R2, 0x4, R12 ;  /* 0x0000000402127825 */ /* 0x000fc800078e020c */
[----:B------:R-:W-:-:S04]  /*0220*/  IMAD.WIDE R16, R2, 0x4, R10 ;  /* 0x0000000402107825 */ /* 0x000fc800078e020a */
[----:B--2---:R-:W-:-:S05]  /*0230*/  FADD R25, R20, R21 ;  /* 0x0000001514197221 */ /* 0x004fca0000000000 */
[----:B------:R1:W-:Y:S04]  /*0240*/  STG.E desc[UR4][R14.64], R25 ;  /* 0x000000190e007986 */ /* 0x0003e8000c101904 */
[----:B------:R-:W2:Y:S04]  /*0250*/  LDG.E R22, desc[UR4][R18.64] ;  /* 0x0000000412167981 */ /* 0x000ea8000c1e1900 */
[----:B------:R-:W2:Y:S01]  /*0260*/  LDG.E R27, desc[UR4][R16.64] ;  /* 0x00000004101b7981 */ /* 0x000ea2000c1e1900 */
[----:B------:R-:W-:-:S04]  /*0270*/  IMAD.WIDE R20, R2, 0x4, R14 ;  /* 0x0000000402147825 */ /* 0x000fc800078e020e */
[----:B------:R-:W-:-:S04]  /*0280*/  IMAD.WIDE R12, R2, 0x4, R18 ;  /* 0x00000004020c7825 */ /* 0x000fc800078e0212 */
[----:B0-----:R-:W-:-:S04]  /*0290*/  IMAD.WIDE R8, R2, 0x4, R16 ;  /* 0x0000000402087825 */ /* 0x001fc800078e0210 */
[----:B--2---:R-:W-:-:S05]  /*02a0*/  FADD R27, R22, R27 ;  /* 0x0000001b161b7221 */ /* 0x004fca0000000000 */
[----:B------:R0:W-:Y:S04]  /*02b0*/  STG.E desc[UR4][R20.64], R27 ;  /* 0x0000001b14007986 */ /* 0x0001e8000c101904 */
[----:B------:R-:W2:Y:S04]  /*02c0*/  LDG.E R22, desc[UR4][R12.64] ;  /* 0x000000040c167981 */ /* 0x000ea8000c1e1900 */
[----:B------:R-:W2:Y:S01]  /*02d0*/  LDG.E R23, desc[UR4][R8.64] ;  /* 0x0000000408177981 */ /* 0x000ea2000c1e1900 */
[----:B------:R-:W-:-:S04]  /*02e0*/  IMAD.WIDE R10, R2, 0x4, R20 ;  /* 0x00000004020a7825 */ /* 0x000fc800078e0214 */
[----:B------:R-:W-:-:S04]  /*02f0*/  IMAD.WIDE R18, R2, 0x4, R12 ;  /* 0x0000000402127825 */ /* 0x000fc800078e020c */
[----:B-1----:R-:W-:-:S04]  /*0300*/  IMAD.WIDE R14, R2, 0x4, R8 ;  /* 0x00000004020e7825 */ /* 0x002fc800078e0208 */
[----:B--2---:R-:W-:-:S05]  /*0310*/  FADD R23, R22, R23 ;  /* 0x0000001716177221 */ /* 0x004fca0000000000 */
        /* <DEDUP_REMOVED lines=8> */
[----:B------:R-:W3:Y:S04]  /*03a0*/  LDG.E R22, desc[UR4][R12.64] ;  /* 0x000000040c167981 */ /* 0x000ee8000c1e1900 */
[----:B0-----:R-:W3:Y:S01]  /*03b0*/  LDG.E R27, desc[UR4][R8.64] ;  /* 0x00000004081b7981 */ /* 0x001ee2000c1e1900 */
[----:B------:R-:W-:-:S04]  /*03c0*/  IMAD.WIDE R20, R2, 0x4, R16 ;  /* 0x0000000402147825 */ /* 0x000fc800078e0210 */
[----:B------:R-:W-:-:S04]  /*03d0*/  IMAD.WIDE R18, R2, 0x4, R12 ;  /* 0x0000000402127825 */ /* 0x000fc800078e020c */
[----:B-1----:R-:W-:-:S04]  /*03e0*/  IMAD.WIDE R10, R2, 0x4, R8 ;  /* 0x00000004020a7825 */ /* 0x002fc800078e0208 */
[----:B---3--:R-:W-:-:S05]  /*03f0*/  FADD R27, R22, R27 ;  /* 0x0000001b161b7221 */ /* 0x008fca0000000000 */
[----:B------:R0:W-:Y:S04]  /*0400*/  STG.E desc[UR4][R20.64], R27 ;  /* 0x0000001b14007986 */ /* 0x0001e8000c101904 */
[----:B------:R-:W3:Y:S04]  /*0410*/  LDG.E R22, desc[UR4][R18.64] ;  /* 0x0000000412167981 */ /* 0x000ee8000c1e1900 */
[----:B------:R-:W3:Y:S01]  /*0420*/  LDG.E R23, desc[UR4][R10.64] ;  /* 0x000000040a177981 */ /* 0x000ee2000c1e1900 */
[----:B------:R-:W-:-:S04]  /*0430*/  IMAD.WIDE R14, R2, 0x4, R20 ;  /* 0x00000004020e7825 */ /* 0x000fc800078e0214 */
[----:B------:R-:W-:-:S04]  /*0440*/  IMAD.WIDE R12, R2, 0x4, R18 ;  /* 0x00000004020c7825 */ /* 0x000fc800078e0212 */
[----:B------:R-:W-:-:S04]  /*0450*/  IMAD.WIDE R8, R2, 0x4, R10 ;  /* 0x0000000402087825 */ /* 0x000fc800078e020a */
[----:B---3--:R-:W-:-:S05]  /*0460*/  FADD R23, R22, R23 ;  /* 0x0000001716177221 */ /* 0x008fca0000000000 */
[----:B------:R1:W-:Y:S04]  /*0470*/  STG.E desc[UR4][R14.64], R23 ;  /* 0x000000170e007986 */ /* 0x0003e8000c101904 */
[----:B------:R-:W3:Y:S04]  /*0480*/  LDG.E R22, desc[UR4][R12.64] ;  /* 0x000000040c167981 */ /* 0x000ee8000c1e1900 */
[----:B--2---:R-:W3:Y:S01]  /*0490*/  LDG.E R25, desc[UR4][R8.64] ;  /* 0x0000000408197981 */ /* 0x004ee2000c1e1900 */
[----:B------:R-:W-:-:S04]  /*04a0*/  IMAD.WIDE R16, R2, 0x4, R14 ;  /* 0x0000000402107825 */ /* 0x000fc800078e020e */
[----:B------:R-:W-:-:S04]  /*04b0*/  IMAD.WIDE R18, R2, 0x4, R12 ;  /* 0x0000000402127825 */ /* 0x000fc800078e020c */
[----:B------:R-:W-:-:S04]  /*04c0*/  IMAD.WIDE R10, R2, 0x4, R8 ;  /* 0x00000004020a7825 */ /* 0x000fc800078e0208 */
[----:B---3--:R-:W-:-:S05]  /*04d0*/  FADD R25, R22, R25 ;  /* 0x0000001916197221 */ /* 0x008fca0000000000 */
[----:B------:R2:W-:Y:S04]  /*04e0*/  STG.E desc[UR4][R16.64], R25 ;  /* 0x0000001910007986 */ /* 0x0005e8000c101904 */
[----:B------:R-:W3:Y:S04]  /*04f0*/  LDG.E R22, desc[UR4][R18.64] ;  /* 0x0000000412167981 */ /* 0x000ee8000c1e1900 */
[----:B0-----:R-:W3:Y:S01]  /*0500*/  LDG.E R27, desc[UR4][R10.64] ;  /* 0x000000040a1b7981 */ /* 0x001ee2000c1e1900 */
[----:B------:R-:W-:-:S04]  /*0510*/  IMAD.WIDE R20, R2, 0x4, R16 ;  /* 0x0000000402147825 */ /* 0x000fc800078e0210 */
[----:B------:R-:W-:-:S04]  /*0520*/  IMAD.WIDE R12, R2, 0x4, R18 ;  /* 0x00000004020c7825 */ /* 0x000fc800078e0212 */
[----:B------:R-:W-:-:S04]  /*0530*/  IMAD.WIDE R8, R2, 0x4, R10 ;  /* 0x0000000402087825 */ /* 0x000fc800078e020a */
[----:B---3--:R-:W-:-:S05]  /*0540*/  FADD R27, R22, R27 ;  /* 0x0000001b161b7221 */ /* 0x008fca0000000000 */
[----:B------:R0:W-:Y:S04]  /*0550*/  STG.E desc[UR4][R20.64], R27 ;  /* 0x0000001b14007986 */ /* 0x0001e8000c101904 */
[----:B------:R-:W3:Y:S04]  /*0560*/  LDG.E R22, desc[UR4][R12.64] ;  /* 0x000000040c167981 */ /* 0x000ee8000c1e1900 */
[----:B-1----:R-:W3:Y:S01]  /*0570*/  LDG.E R23, desc[UR4][R8.64] ;  /* 0x0000000408177981 */ /* 0x002ee2000c1e1900 */
[----:B------:R-:W-:-:S04]  /*0580*/  IMAD.WIDE R14, R2, 0x4, R20 ;  /* 0x00000004020e7825 */ /* 0x000fc800078e0214 */
[----:B--2---:R-:W-:-:S04]  /*0590*/  IMAD.WIDE R16, R2, 0x4, R12 ;  /* 0x0000000402107825 */ /* 0x004fc800078e020c */
[----:B------:R-:W-:-:S04]  /*05a0*/  IMAD.WIDE R10, R2, 0x4, R8 ;  /* 0x00000004020a7825 */ /* 0x000fc800078e0208 */
[----:B---3--:R-:W-:-:S05]  /*05b0*/  FADD R23, R22, R23 ;  /* 0x0000001716177221 */ /* 0x008fca0000000000 */
        /* <DEDUP_REMOVED lines=11> */
[----:B-1----:R-:W-:-:S04]  /*0670*/  IMAD.WIDE R14, R2, 0x4, R12 ;  /* 0x00000004020e7825 */ /* 0x002fc800078e020c */
[----:B------:R-:W-:-:S04]  /*0680*/  IMAD.WIDE R10, R2, 0x4, R8 ;  /* 0x00000004020a7825 */ /* 0x000fc800078e0208 */
        /* <DEDUP_REMOVED lines=23> */
[----:B------:R-:W2:Y:S04]  /*0800*/  LDG.E R12, desc[UR4][R12.64] ;  /* 0x000000040c0c7981 */ /* 0x000ea8000c1e1900 */
[----:B------:R-:W2:Y:S01]  /*0810*/  LDG.E R9, desc[UR4][R8.64] ;  /* 0x0000000408097981 */ /* 0x000ea2000c1e1900 */
[----:B------:R-:W-:-:S04]  /*0820*/  IADD3 R4, PT, PT, R4, 0x10, RZ ;  /* 0x0000001004047810 */ /* 0x000fc80007ffe0ff */
[----:B------:R-:W-:Y:S01]  /*0830*/  ISETP.NE.AND P1, PT, R4, RZ, PT ;  /* 0x000000ff0400720c */ /* 0x000fe20003f25270 */
[C---:B-1----:R-:W-:Y:S01]  /*0840*/  IMAD.WIDE R16, R2.reuse, 0x4, R20 ;  /* 0x0000000402107825 */ /* 0x042fe200078e0214 */
[----:B------:R-:W-:-:S03]  /*0850*/  LEA R7, R2, R7, 0x4 ;  /* 0x0000000702077211 */ /* 0x000fc600078e20ff */
[----:B--2---:R-:W-:-:S05]  /*0860*/  FADD R19, R12, R9 ;  /* 0x000000090c137221 */ /* 0x004fca0000000000 */
[----:B------:R3:W-:Y:S03]  /*0870*/  STG.E desc[UR4][R16.64], R19 ;  /* 0x0000001310007986 */ /* 0x0007e6000c101904 */
[----:B------:R-:W-:Y:S05]  /*0880*/  @P1 BRA `(.L_x_1) ;  /* 0xfffffff800241947 */ /* 0x000fea000383ffff */
.L_x_0:
[----:B0-----:R-:W-:Y:S05]  /*0890*/  @!P0 EXIT ;  /* 0x000000000000894d */ /* 0x001fea0003800000 */
[----:B------:R-:W-:Y:S02]  /*08a0*/  ISETP.GE.U32.AND P0, PT, R6, 0x8, PT ;  /* 0x000000080600780c */ /* 0x000fe40003f06070 */
[----:B------:R-:W-:-:S04]  /*08b0*/  LOP3.LUT R4, R3, 0x7, RZ, 0xc0, !PT ;  /* 0x0000000703047812 */ /* 0x000fc800078ec0ff */
[----:B------:R-:W-:-:S07]  /*08c0*/  ISETP.NE.AND P1, PT, R4, RZ, PT ;  /* 0x000000ff0400720c */ /* 0x000fce0003f25270 */
[----:B------:R-:W-:Y:S06]  /*08d0*/  @!P0 BRA `(.L_x_2) ;  /* 0x0000000000f48947 */ /* 0x000fec0003800000 */
[----:B------:R-:W0:Y:S01]  /*08e0*/  LDC.64 R6, c[0x0][0x380] ;  /* 0x0000e000ff067b82 */ /* 0x000e220000000a00 */
[----:B------:R-:W-:-:S07]  /*08f0*/  IMAD R13, R0, R2, R5 ;  /* 0x00000002000d7224 */ /* 0x000fce00078e0205 */
[----:B------:R-:W1:Y:S08]  /*0900*/  LDC.64 R8, c[0x0][0x388] ;  /* 0x0000e200ff087b82 */ /* 0x000e700000000a00 */
[----:B------:R-:W2:Y:S01]  /*0910*/  LDC.64 R10, c[0x0][0x390] ;  /* 0x0000e400ff0a7b82 */ /* 0x000ea20000000a00 */
[----:B0-----:R-:W-:-:S05]  /*0920*/  IMAD.WIDE R6, R13, 0x4, R6 ;  /* 0x000000040d067825 */ /* 0x001fca00078e0206 */
[----:B------:R-:W3:Y:S01]  /*0930*/  LDG.E R12, desc[UR4][R6.64] ;  /* 0x00000004060c7981 */ /* 0x000ee2000c1e1900 */
[----:B-1----:R-:W-:-:S05]  /*0940*/  IMAD.WIDE R8, R13, 0x4, R8 ;  /* 0x000000040d087825 */ /* 0x002fca00078e0208 */
[----:B------:R-:W3:Y:S01]  /*0950*/  LDG.E R15, desc[UR4][R8.64] ;  /* 0x00000004080f7981 */ /* 0x000ee2000c1e1900 */
[----:B--2---:R-:W-:-:S04]  /*0960*/  IMAD.WIDE R10, R13, 0x4, R10 ;  /* 0x000000040d0a7825 */ /* 0x004fc800078e020a */
[----:B---3--:R-:W-:Y:S01]  /*0970*/  FADD R21, R12, R15 ;  /* 0x0000000f0c157221 */ /* 0x008fe20000000000 */
[----:B------:R-:W-:-:S04]  /*0980*/  IMAD.WIDE R12, R2, 0x4, R6 ;  /* 0x00000004020c7825 */ /* 0x000fc800078e0206 */
[C---:B------:R-:W-:Y:S01]  /*0990*/  IMAD.WIDE R14, R2.reuse, 0x4, R8 ;  /* 0x00000004020e7825 */ /* 0x040fe200078e0208 */
        /* <DEDUP_REMOVED lines=11> */
[----:B0-----:R-:W-:-:S04]  /*0a50*/  IMAD.WIDE R10, R2, 0x4, R6 ;  /* 0x00000004020a7825 */ /* 0x001fc800078e0206 */
[----:B------:R-:W-:-:S04]  /*0a60*/  IMAD.WIDE R12, R2, 0x4, R8 ;  /* 0x00000004020c7825 */ /* 0x000fc800078e0208 */
        /* <DEDUP_REMOVED lines=10> */
[----:B-1----:R-:W3:Y:S01]  /*0b10*/  LDG.E R23, desc[UR4][R8.64] ;  /* 0x0000000408177981 */ /* 0x002ee2000c1e1900 */
        /* <DEDUP_REMOVED lines=19> */
[----:B------:R-:W0:Y:S04]  /*0c50*/  LDG.E R10, desc[UR4][R10.64] ;  /* 0x000000040a0a7981 */ /* 0x000e28000c1e1900 */
[----:B------:R-:W0:Y:S01]  /*0c60*/  LDG.E R13, desc[UR4][R12.64] ;  /* 0x000000040c0d7981 */ /* 0x000e22000c1e1900 */
[----:B-1----:R-:W-:Y:S01]  /*0c70*/  IMAD.WIDE R16, R2, 0x4, R14 ;  /* 0x0000000402107825 */ /* 0x002fe200078e020e */
[----:B------:R-:W-:-:S03]  /*0c80*/  IADD3 R0, PT, PT, R0, 0x8, RZ ;  /* 0x0000000800007810 */ /* 0x000fc60007ffe0ff */
[----:B0-----:R-:W-:-:S05]  /*0c90*/  FADD R19, R10, R13 ;  /* 0x0000000d0a137221 */ /* 0x001fca0000000000 */
[----:B------:R2:W-:Y:S02]  /*0ca0*/  STG.E desc[UR4][R16.64], R19 ;  /* 0x0000001310007986 */ /* 0x0005e4000c101904 */
.L_x_2:
[----:B------:R-:W-:Y:S05]  /*0cb0*/  @!P1 EXIT ;  /* 0x000000000000994d */ /* 0x000fea0003800000 */
[----:B------:R-:W-:Y:S02]  /*0cc0*/  ISETP.GE.U32.AND P0, PT, R4, 0x4, PT ;  /* 0x000000040400780c */ /* 0x000fe40003f06070 */
[----:B------:R-:W-:-:S04]  /*0cd0*/  LOP3.LUT R3, R3, 0x3, RZ, 0xc0, !PT ;  /* 0x0000000303037812 */ /* 0x000fc800078ec0ff */
[----:B------:R-:W-:-:S07]  /*0ce0*/  ISETP.NE.AND P1, PT, R3, RZ, PT ;  /* 0x000000ff0300720c */ /* 0x000fce0003f25270 */
[----:B------:R-:W-:Y:S06]  /*0cf0*/  @!P0 BRA `(.L_x_3) ;  /* 0x0000000000848947 */ /* 0x000fec0003800000 */
[----:B------:R-:W0:Y:S01]  /*0d00*/  LDC.64 R6, c[0x0][0x380] ;  /* 0x0000e000ff067b82 */ /* 0x000e220000000a00 */
[----:B--2---:R-:W-:-:S07]  /*0d10*/  IMAD R15, R0, R2, R5 ;  /* 0x00000002000f7224 */ /* 0x004fce00078e0205 */
[----:B------:R-:W1:Y:S08]  /*0d20*/  LDC.64 R8, c[0x0][0x388] ;  /* 0x0000e200ff087b82 */ /* 0x000e700000000a00 */
[----:B------:R-:W2:Y:S01]  /*0d30*/  LDC.64 R10, c[0x0][0x390] ;  /* 0x0000e400ff0a7b82 */ /* 0x000ea20000000a00 */
[----:B0-----:R-:W-:-:S05]  /*0d40*/  IMAD.WIDE R6, R15, 0x4, R6 ;  /* 0x000000040f067825 */ /* 0x001fca00078e0206 */
[----:B------:R-:W3:Y:S01]  /*0d50*/  LDG.E R4, desc[UR4][R6.64] ;  /* 0x0000000406047981 */ /* 0x000ee2000c1e1900 */
[----:B-1----:R-:W-:-:S05]  /*0d60*/  IMAD.WIDE R8, R15, 0x4, R8 ;  /* 0x000000040f087825 */ /* 0x002fca00078e0208 */
[----:B------:R-:W3:Y:S01]  /*0d70*/  LDG.E R13, desc[UR4][R8.64] ;  /* 0x00000004080d7981 */ /* 0x000ee2000c1e1900 */
[----:B--2---:R-:W-:-:S04]  /*0d80*/  IMAD.WIDE R10, R15, 0x4, R10 ;  /* 0x000000040f0a7825 */ /* 0x004fc800078e020a */
[----:B------:R-:W-:-:S04]  /*0d90*/  IMAD.WIDE R14, R2, 0x4, R8 ;  /* 0x00000004020e7825 */ /* 0x000fc800078e0208 */
[----:B---3--:R-:W-:Y:S01]  /*0da0*/  FADD R21, R4, R13 ;  /* 0x0000000d04157221 */ /* 0x008fe20000000000 */
        /* <DEDUP_REMOVED lines=16> */
[----:B------:R-:W1:Y:S04]  /*0eb0*/  LDG.E R10, desc[UR4][R10.64] ;  /* 0x000000040a0a7981 */ /* 0x000e68000c1e1900 */
[----:B------:R-:W1:Y:S01]  /*0ec0*/  LDG.E R13, desc[UR4][R12.64] ;  /* 0x000000040c0d7981 */ /* 0x000e62000c1e1900 */
[----:B------:R-:W-:Y:S01]  /*0ed0*/  IMAD.WIDE R14, R2, 0x4, R18 ;  /* 0x00000004020e7825 */ /* 0x000fe200078e0212 */
[----:B------:R-:W-:-:S03]  /*0ee0*/  IADD3 R0, PT, PT, R0, 0x4, RZ ;  /* 0x0000000400007810 */ /* 0x000fc60007ffe0ff */
[----:B-1----:R-:W-:-:S05]  /*0ef0*/  FADD R17, R10, R13 ;  /* 0x0000000d0a117221 */ /* 0x002fca0000000000 */
[----:B------:R0:W-:Y:S02]  /*0f00*/  STG.E desc[UR4][R14.64], R17 ;  /* 0x000000110e007986 */ /* 0x0001e4000c101904 */
.L_x_3:
[----:B------:R-:W-:Y:S05]  /*0f10*/  @!P1 EXIT ;  /* 0x000000000000994d */ /* 0x000fea0003800000 */
[----:B------:R-:W1:Y:S01]  /*0f20*/  LDC.64 R6, c[0x0][0x390] ;  /* 0x0000e400ff067b82 */ /* 0x000e620000000a00 */
[----:B0-23--:R-:W-:Y:S01]  /*0f30*/  IMAD R17, R0, R2, R5 ;  /* 0x0000000200117224 */ /* 0x00dfe200078e0205 */
[----:B------:R-:W-:-:S06]  /*0f40*/  IADD3 R3, PT, PT, -R3, RZ, RZ ;  /* 0x000000ff03037210 */ /* 0x000fcc0007ffe1ff */
[----:B------:R-:W0:Y:S08]  /*0f50*/  LDC.64 R8, c[0x0][0x380] ;  /* 0x0000e000ff087b82 */ /* 0x000e300000000a00 */
[----:B------:R-:W2:Y:S02]  /*0f60*/  LDC.64 R10, c[0x0][0x388] ;  /* 0x0000e200ff0a7b82 */ /* 0x000ea40000000a00 */
.L_x_4:
[----:B0-----:R-:W-:-:S04]  /*0f70*/  IMAD.WIDE R4, R17, 0x4, R8 ;  /* 0x0000000411047825 */ /* 0x001fc800078e0208 */
[----:B--2---:R-:W-:Y:S02]  /*0f80*/  IMAD.WIDE R12, R17, 0x4, R10 ;  /* 0x00000004110c7825 */ /* 0x004fe400078e020a */
[----:B------:R-:W2:Y:S04]  /*0f90*/  LDG.E R4, desc[UR4][R4.64] ;  /* 0x0000000404047981 */ /* 0x000ea8000c1e1900 */
[----:B------:R-:W2:Y:S01]  /*0fa0*/  LDG.E R13, desc[UR4][R12.64] ;  /* 0x000000040c0d7981 */ /* 0x000ea2000c1e1900 */
[----:B------:R-:W-:Y:S01]  /*0fb0*/  IADD3 R3, PT, PT, R3, 0x1, RZ ;  /* 0x0000000103037810 */ /* 0x000fe20007ffe0ff */
[C---:B-1-3--:R-:W-:Y:S01]  /*0fc0*/  IMAD.WIDE R14, R17.reuse, 0x4, R6 ;  /* 0x00000004110e7825 */ /* 0x04afe200078e0206 */
[----:B------:R-:W-:Y:S02]  /*0fd0*/  IADD3 R17, PT, PT, R17, R2, RZ ;  /* 0x0000000211117210 */ /* 0x000fe40007ffe0ff */
[----:B------:R-:W-:Y:S01]  /*0fe0*/  ISETP.NE.AND P0, PT, R3, RZ, PT ;  /* 0x000000ff0300720c */ /* 0x000fe20003f05270 */
[----:B--2---:R-:W-:-:S05]  /*0ff0*/  FADD R19, R4, R13 ;  /* 0x0000000d04137221 */ /* 0x004fca0000000000 */
[----:B------:R3:W-:Y:S07]  /*1000*/  STG.E desc[UR4][R14.64], R19 ;  /* 0x000000130e007986 */ /* 0x0007ee000c101904 */
[----:B------:R-:W-:Y:S05]  /*1010*/  @P0 BRA `(.L_x_4) ;  /* 0xfffffffc00d40947 */ /* 0x000fea000383ffff */
[----:B------:R-:W-:Y:S05]  /*1020*/  EXIT ;  /* 0x000000000000794d */ /* 0x000fea0003800000 */
.L_x_5:
[----:B------:R-:W-:-:S00]  /*1030*/  BRA `(.L_x_5) ;  /* 0xfffffffc00fc7947 */ /* 0x000fc0000383ffff */
[----:B------:R-:W-:-:S00]  /*1040*/  NOP ;  /* 0x0000000000007918 */ /* 0x000fc00000000000 */
        /* <DEDUP_REMOVED lines=11> */
.L_x_9:


//--------------------- .text._Z18sumMatrixOnGPU2D1DPfS_S_ii --------------------------
	.section	.text._Z18sumMatrixOnGPU2D1DPfS_S_ii,"ax",@progbits
	.align	128
        .global         _Z18sumMatrixOnGPU2D1DPfS_S_ii
        .type           _Z18sumMatrixOnGPU2D1DPfS_S_ii,@function
        .size           _Z18sumMatrixOnGPU2D1DPfS_S_ii,(.L_x_10 - _Z18sumMatrixOnGPU2D1DPfS_S_ii)
        .other          _Z18sumMatrixOnGPU2D1DPfS_S_ii,@"STO_CUDA_ENTRY STV_DEFAULT"
_Z18sumMatrixOnGPU2D1DPfS_S_ii:
.text._Z18sumMatrixOnGPU2D1DPfS_S_ii:
[----:B------:R-:W-:Y:S01]  /*0000*/  LDC R1, c[0x0][0x37c] ;  /* 0x0000df00ff017b82 */ /* 0x000fe20000000800 */
[----:B------:R-:W0:Y:S07]  /*0010*/  S2R R3, SR_TID.X ;  /* 0x0000000000037919 */ /* 0x000e2e0000002100 */
[----:B------:R-:W0:Y:S08]  /*0020*/  S2UR UR4, SR_CTAID.X ;  /* 0x00000000000479c3 */ /* 0x000e300000002500 */
[----:B------:R-:W0:Y:S08]  /*0030*/  LDC R0, c[0x0][0x360] ;  /* 0x0000d800ff007b82 */ /* 0x000e300000000800 */
[----:B------:R-:W1:Y:S08]  /*0040*/  S2UR UR5, SR_CTAID.Y ;  /* 0x00000000000579c3 */ /* 0x000e700000002600 */
[----:B------:R-:W1:Y:S01]  /*0050*/  LDC.64 R4, c[0x0][0x398] ;  /* 0x0000e600ff047b82 */ /* 0x000e620000000a00 */
[----:B0-----:R-:W-:Y:S01]  /*0060*/  IMAD R3, R0, UR4, R3 ;  /* 0x0000000400037c24 */ /* 0x001fe2000f8e0203 */
[----:B-1----:R-:W-:-:S03]  /*0070*/  ISETP.LE.U32.AND P0, PT, R5, UR5, PT ;  /* 0x0000000505007c0c */ /* 0x002fc6000bf03070 */
[----:B------:R-:W-:Y:S01]  /*0080*/  IMAD R9, R4, UR5, R3 ;  /* 0x0000000504097c24 */ /* 0x000fe2000f8e0203 */
[----:B------:R-:W-:-:S13]  /*0090*/  ISETP.GE.U32.OR P0, PT, R3, R4, P0 ;  /* 0x000000040300720c */ /* 0x000fda0000706470 */
[----:B------:R-:W-:Y:S05]  /*00a0*/  @P0 EXIT ;  /* 0x000000000000094d */ /* 0x000fea0003800000 */
[----:B------:R-:W0:Y:S01]  /*00b0*/  LDC.64 R2, c[0x0][0x380] ;  /* 0x0000e000ff027b82 */ /* 0x000e220000000a00 */
[----:B------:R-:W1:Y:S07]  /*00c0*/  LDCU.64 UR4, c[0x0][0x358] ;  /* 0x00006b00ff0477ac */ /* 0x000e6e0008000a00 */
[----:B------:R-:W2:Y:S08]  /*00d0*/  LDC.64 R4, c[0x0][0x388] ;  /* 0x0000e200ff047b82 */ /* 0x000eb00000000a00 */
[----:B------:R-:W3:Y:S01]  /*00e0*/  LDC.64 R6, c[0x0][0x390] ;  /* 0x0000e400ff067b82 */ /* 0x000ee20000000a00 */
[----:B0-----:R-:W-:-:S06]  /*00f0*/  IMAD.WIDE.U32 R2, R9, 0x4, R2 ;  /* 0x0000000409027825 */ /* 0x001fcc00078e0002 */
[----:B-1----:R-:W4:Y:S01]  /*0100*/  LDG.E R2, desc[UR4][R2.64] ;  /* 0x0000000402027981 */ /* 0x002f22000c1e1900 */
[----:B--2---:R-:W-:-:S06]  /*0110*/  IMAD.WIDE.U32 R4, R9, 0x4, R4 ;  /* 0x0000000409047825 */ /* 0x004fcc00078e0004 */
[----:B------:R-:W4:Y:S01]  /*0120*/  LDG.E R5, desc[UR4][R4.64] ;  /* 0x0000000404057981 */ /* 0x000f22000c1e1900 */
[----:B---3--:R-:W-:-:S04]  /*0130*/  IMAD.WIDE.U32 R6, R9, 0x4, R6 ;  /* 0x0000000409067825 */ /* 0x008fc800078e0006 */
[----:B----4-:R-:W-:-:S05]  /*0140*/  FADD R9, R2, R5 ;  /* 0x0000000502097221 */ /* 0x010fca0000000000 */
[----:B------:R-:W-:Y:S01]  /*0150*/  STG.E desc[UR4][R6.64], R9 ;  /* 0x0000000906007986 */ /* 0x000fe2000c101904 */
[----:B------:R-:W-:Y:S05]  /*0160*/  EXIT ;  /* 0x000000000000794d */ /* 0x000fea0003800000 */
.L_x_6:
        /* <DEDUP_REMOVED lines=9> */
.L_x_10:


//--------------------- .text._Z18sumMatrixOnGPU1D2DPfS_S_ii --------------------------
	.section	.text._Z18sumMatrixOnGPU1D2DPfS_S_ii,"ax",@progbits
	.align	128
        .global         _Z18sumMatrixOnGPU1D2DPfS_S_ii
        .type           _Z18sumMatrixOnGPU1D2DPfS_S_ii,@function
        .size           _Z18sumMatrixOnGPU1D2DPfS_S_ii,(.L_x_11 - _Z18sumMatrixOnGPU1D2DPfS_S_ii)
        .other          _Z18sumMatrixOnGPU1D2DPfS_S_ii,@"STO_CUDA_ENTRY STV_DEFAULT"
_Z18sumMatrixOnGPU1D2DPfS_S_ii:
.text._Z18sumMatrixOnGPU1D2DPfS_S_ii:
[----:B------:R-:W-:Y:S01]  /*0000*/  LDC R1, c[0x0][0x37c] ;  /* 0x0000df00ff017b82 */ /* 0x000fe20000000800 */
[----:B------:R-:W0:Y:S07]  /*0010*/  S2R R9, SR_TID.Y ;  /* 0x0000000000097919 */ /* 0x000e2e0000002200 */
[----:B------:R-:W0:Y:S08]  /*0020*/  LDC.64 R6, c[0x0][0x398] ;  /* 0x0000e600ff067b82 */ /* 0x000e300000000a00 */
[----:B------:R-:W1:Y:S01]  /*0030*/  S2UR UR6, SR_CTAID.X ;  /* 0x00000000000679c3 */ /* 0x000e620000002500 */
[----:B0-----:R-:W-:-:S04]  /*0040*/  ISETP.GE.U32.AND P0, PT, R9, R7, PT ;  /* 0x000000070900720c */ /* 0x001fc80003f06070 */
[----:B-1----:R-:W-:-:S13]  /*0050*/  ISETP.LE.U32.OR P0, PT, R6, UR6, P0 ;  /* 0x0000000606007c0c */ /* 0x002fda0008703470 */
[----:B------:R-:W-:Y:S05]  /*0060*/  @P0 EXIT ;  /* 0x000000000000094d */ /* 0x000fea0003800000 */
[----:B------:R-:W0:Y:S01]  /*0070*/  LDC.64 R2, c[0x0][0x380] ;  /* 0x0000e000ff027b82 */ /* 0x000e220000000a00 */
[----:B------:R-:W1:Y:S01]  /*0080*/  LDCU.64 UR4, c[0x0][0x358] ;  /* 0x00006b00ff0477ac */ /* 0x000e620008000a00 */
[----:B------:R-:W-:-:S06]  /*0090*/  IMAD R9, R9, R6, UR6 ;  /* 0x0000000609097e24 */ /* 0x000fcc000f8e0206 */
        /* <DEDUP_REMOVED lines=10> */
.L_x_7:
        /* <DEDUP_REMOVED lines=12> */
.L_x_11:


//--------------------- .text._Z16sumMatrixOnGPU2DPfS_S_ii --------------------------
	.section	.text._Z16sumMatrixOnGPU2DPfS_S_ii,"ax",@progbits
	.align	128
        .global         _Z16sumMatrixOnGPU2DPfS_S_ii
        .type           _Z16sumMatrixOnGPU2DPfS_S_ii,@function
        .size           _Z16sumMatrixOnGPU2DPfS_S_ii,(.L_x_12 - _Z16sumMatrixOnGPU2DPfS_S_ii)
        .other          _Z16sumMatrixOnGPU2DPfS_S_ii,@"STO_CUDA_ENTRY STV_DEFAULT"
_Z16sumMatrixOnGPU2DPfS_S_ii:
.text._Z16sumMatrixOnGPU2DPfS_S_ii:
[----:B------:R-:W-:Y:S01]  /*0000*/  LDC R1, c[0x0][0x37c] ;  /* 0x0000df00ff017b82 */ /* 0x000fe20000000800 */
[----:B------:R-:W0:Y:S07]  /*0010*/  S2R R7, SR_TID.Y ;  /* 0x0000000000077919 */ /* 0x000e2e0000002200 */
[----:B------:R-:W1:Y:S01]  /*0020*/  LDC R3, c[0x0][0x360] ;  /* 0x0000d800ff037b82 */ /* 0x000e620000000800 */
[----:B------:R-:W2:Y:S01]  /*0030*/  LDCU.64 UR6, c[0x0][0x398] ;  /* 0x00007300ff0677ac */ /* 0x000ea20008000a00 */
[----:B------:R-:W1:Y:S06]  /*0040*/  S2R R0, SR_TID.X ;  /* 0x0000000000007919 */ /* 0x000e6c0000002100 */
[----:B------:R-:W0:Y:S08]  /*0050*/  S2UR UR5, SR_CTAID.Y ;  /* 0x00000000000579c3 */ /* 0x000e300000002600 */
[----:B------:R-:W0:Y:S08]  /*0060*/  LDC R2, c[0x0][0x364] ;  /* 0x0000d900ff027b82 */ /* 0x000e300000000800 */
[----:B------:R-:W1:Y:S01]  /*0070*/  S2UR UR4, SR_CTAID.X ;  /* 0x00000000000479c3 */ /* 0x000e620000002500 */
[----:B0-----:R-:W-:-:S05]  /*0080*/  IMAD R7, R2, UR5, R7 ;  /* 0x0000000502077c24 */ /* 0x001fca000f8e0207 */
[----:B--2---:R-:W-:Y:S01]  /*0090*/  ISETP.GE.U32.AND P0, PT, R7, UR7, PT ;  /* 0x0000000707007c0c */ /* 0x004fe2000bf06070 */
[----:B-1----:R-:W-:-:S05]  /*00a0*/  IMAD R0, R3, UR4, R0 ;  /* 0x0000000403007c24 */ /* 0x002fca000f8e0200 */
[----:B------:R-:W-:-:S13]  /*00b0*/  ISETP.GE.U32.OR P0, PT, R0, UR6, P0 ;  /* 0x0000000600007c0c */ /* 0x000fda0008706470 */
[----:B------:R-:W-:Y:S05]  /*00c0*/  @P0 EXIT ;  /* 0x000000000000094d */ /* 0x000fea0003800000 */
[----:B------:R-:W0:Y:S01]  /*00d0*/  LDC.64 R2, c[0x0][0x380] ;  /* 0x0000e000ff027b82 */ /* 0x000e220000000a00 */
[----:B------:R-:W1:Y:S01]  /*00e0*/  LDCU.64 UR4, c[0x0][0x358] ;  /* 0x00006b00ff0477ac */ /* 0x000e620008000a00 */
[----:B------:R-:W-:-:S06]  /*00f0*/  IMAD R9, R7, UR6, R0 ;  /* 0x0000000607097c24 */ /* 0x000fcc000f8e0200 */
        /* <DEDUP_REMOVED lines=10> */
.L_x_8:
        /* <DEDUP_REMOVED lines=14> */
.L_x_12:


//--------------------- .nv.shared.reserved.0     --------------------------
	.section	.nv.shared.reserved.0,"aw",@nobits
	.weak		__nv_reservedSMEM_offset_0_alias
	.size		__nv_reservedSMEM_offset_0_alias, 0, 64
	.other		__nv_reservedSMEM_offset_0_alias,@"STO_CUDA_RESERVED_SHARED STV_DEFAULT"
__nv_reservedSMEM_offset_0_alias:
	.zero		0
	.zero		64


//--------------------- .nv.constant0._Z16sumMatrixOnGPU1DPfS_S_ii --------------------------
	.section	.nv.constant0._Z16sumMatrixOnGPU1DPfS_S_ii,"a",@progbits
	.sectionflags	@""
	.align	4
.nv.constant0._Z16sumMatrixOnGPU1DPfS_S_ii:
	.zero		928


//--------------------- .nv.constant0._Z18sumMatrixOnGPU2D1DPfS_S_ii --------------------------
	.section	.nv.constant0._Z18sumMatrixOnGPU2D1DPfS_S_ii,"a",@progbits
	.sectionflags	@""
	.align	4
.nv.constant0._Z18sumMatrixOnGPU2D1DPfS_S_ii:
	.zero		928


//--------------------- .nv.constant0._Z18sumMatrixOnGPU1D2DPfS_S_ii --------------------------
	.section	.nv.constant0._Z18sumMatrixOnGPU1D2DPfS_S_ii,"a",@progbits
	.sectionflags	@""
	.align	4
.nv.constant0._Z18sumMatrixOnGPU1D2DPfS_S_ii:
	.zero		928


//--------------------- .nv.constant0._Z16sumMatrixOnGPU2DPfS_S_ii --------------------------
	.section	.nv.constant0._Z16sumMatrixOnGPU2DPfS_S_ii,"a",@progbits
	.sectionflags	@""
	.align	4
.nv.constant0._Z16sumMatrixOnGPU2DPfS_S_ii:
	.zero		928


//--------------------- SYMBOLS --------------------------

	.type		.nv.reservedSmem.offset0,@object
	.size		.nv.reservedSmem.offset0,0x4
